//
// Generated by NVIDIA NVVM Compiler
//
// Compiler Build ID: CL-36424714
// Cuda compilation tools, release 13.0, V13.0.88
// Based on NVVM 20.0.0
//

.version 9.0
.target sm_100
.address_size 64

	// .globl	_Z15sgemm_1D_tilingPKfS0_Pfiiiff
// _ZZ15sgemm_1D_tilingPKfS0_PfiiiffE2As has been demoted
// _ZZ15sgemm_1D_tilingPKfS0_PfiiiffE2Bs has been demoted

.visible .entry _Z15sgemm_1D_tilingPKfS0_Pfiiiff(
	.param .u64 .ptr .align 1 _Z15sgemm_1D_tilingPKfS0_Pfiiiff_param_0,
	.param .u64 .ptr .align 1 _Z15sgemm_1D_tilingPKfS0_Pfiiiff_param_1,
	.param .u64 .ptr .align 1 _Z15sgemm_1D_tilingPKfS0_Pfiiiff_param_2,
	.param .u32 _Z15sgemm_1D_tilingPKfS0_Pfiiiff_param_3,
	.param .u32 _Z15sgemm_1D_tilingPKfS0_Pfiiiff_param_4,
	.param .u32 _Z15sgemm_1D_tilingPKfS0_Pfiiiff_param_5,
	.param .f32 _Z15sgemm_1D_tilingPKfS0_Pfiiiff_param_6,
	.param .f32 _Z15sgemm_1D_tilingPKfS0_Pfiiiff_param_7
)
{
	.reg .pred 	%p<33>;
	.reg .b32 	%r<73>;
	.reg .b32 	%f<205>;
	.reg .b64 	%rd<29>;
	// demoted variable
	.shared .align 4 .b8 _ZZ15sgemm_1D_tilingPKfS0_PfiiiffE2As[2048];
	// demoted variable
	.shared .align 4 .b8 _ZZ15sgemm_1D_tilingPKfS0_PfiiiffE2Bs[2048];
	ld.param.u64 	%rd4, [_Z15sgemm_1D_tilingPKfS0_Pfiiiff_param_2];
	ld.param.u32 	%r35, [_Z15sgemm_1D_tilingPKfS0_Pfiiiff_param_3];
	ld.param.u32 	%r36, [_Z15sgemm_1D_tilingPKfS0_Pfiiiff_param_4];
	ld.param.u32 	%r37, [_Z15sgemm_1D_tilingPKfS0_Pfiiiff_param_5];
	ld.param.f32 	%f29, [_Z15sgemm_1D_tilingPKfS0_Pfiiiff_param_6];
	ld.param.f32 	%f30, [_Z15sgemm_1D_tilingPKfS0_Pfiiiff_param_7];
	cvta.to.global.u64 	%rd1, %rd4;
	mov.u32 	%r38, %tid.y;
	mov.u32 	%r1, %tid.x;
	mov.u32 	%r39, %ntid.x;
	mul.lo.s32 	%r2, %r38, %r39;
	mov.u32 	%r40, %ctaid.y;
	shl.b32 	%r3, %r40, 6;
	shl.b32 	%r4, %r38, 3;
	add.s32 	%r5, %r3, %r4;
	mov.u32 	%r41, %ctaid.x;
	shl.b32 	%r6, %r41, 6;
	add.s32 	%r7, %r6, %r1;
	setp.lt.s32 	%p1, %r36, 1;
	mov.f32 	%f195, 0f00000000;
	mov.f32 	%f196, %f195;
	mov.f32 	%f197, %f195;
	mov.f32 	%f198, %f195;
	mov.f32 	%f199, %f195;
	mov.f32 	%f200, %f195;
	mov.f32 	%f201, %f195;
	mov.f32 	%f202, %f195;
	@%p1 bra 	$L__BB0_7;
	add.s32 	%r43, %r2, %r1;
	shr.u32 	%r44, %r43, 3;
	and.b32  	%r68, %r43, 7;
	add.s32 	%r9, %r44, %r3;
	shl.b32 	%r45, %r44, 5;
	mov.u32 	%r46, _ZZ15sgemm_1D_tilingPKfS0_PfiiiffE2As;
	add.s32 	%r47, %r46, %r45;
	shl.b32 	%r48, %r43, 2;
	and.b32  	%r49, %r48, 28;
	add.s32 	%r10, %r47, %r49;
	shr.u32 	%r70, %r43, 6;
	and.b32  	%r50, %r43, 63;
	add.s32 	%r12, %r50, %r6;
	shl.b32 	%r51, %r70, 8;
	mov.u32 	%r52, _ZZ15sgemm_1D_tilingPKfS0_PfiiiffE2Bs;
	add.s32 	%r53, %r52, %r51;
	and.b32  	%r54, %r48, 252;
	add.s32 	%r13, %r53, %r54;
	shl.b32 	%r55, %r1, 2;
	add.s32 	%r14, %r52, %r55;
	shl.b32 	%r56, %r4, 5;
	add.s32 	%r57, %r46, %r56;
	add.s32 	%r15, %r57, 28;
	mad.lo.s32 	%r58, %r37, %r70, %r6;
	add.s32 	%r71, %r58, %r50;
	mad.lo.s32 	%r69, %r36, %r9, %r68;
	mov.b32 	%r72, 0;
	mov.f32 	%f195, 0f00000000;
$L__BB0_2:
	setp.ge.s32 	%p2, %r9, %r35;
	setp.ge.s32 	%p3, %r68, %r36;
	mov.f32 	%f203, 0f00000000;
	or.pred  	%p4, %p2, %p3;
	@%p4 bra 	$L__BB0_4;
	ld.param.u64 	%rd27, [_Z15sgemm_1D_tilingPKfS0_Pfiiiff_param_0];
	cvta.to.global.u64 	%rd5, %rd27;
	mul.wide.u32 	%rd6, %r69, 4;
	add.s64 	%rd7, %rd5, %rd6;
	ld.global.f32 	%f203, [%rd7];
$L__BB0_4:
	setp.ge.s32 	%p5, %r12, %r37;
	st.shared.f32 	[%r10], %f203;
	setp.ge.s32 	%p6, %r70, %r36;
	mov.f32 	%f204, 0f00000000;
	or.pred  	%p7, %p6, %p5;
	@%p7 bra 	$L__BB0_6;
	ld.param.u64 	%rd28, [_Z15sgemm_1D_tilingPKfS0_Pfiiiff_param_1];
	cvta.to.global.u64 	%rd8, %rd28;
	mul.wide.s32 	%rd9, %r71, 4;
	add.s64 	%rd10, %rd8, %rd9;
	ld.global.f32 	%f204, [%rd10];
$L__BB0_6:
	st.shared.f32 	[%r13], %f204;
	bar.sync 	0;
	ld.shared.f32 	%f35, [%r14];
	ld.shared.f32 	%f36, [%r15+-28];
	fma.rn.f32 	%f37, %f35, %f36, %f202;
	ld.shared.f32 	%f38, [%r15+4];
	fma.rn.f32 	%f39, %f35, %f38, %f201;
	ld.shared.f32 	%f40, [%r15+36];
	fma.rn.f32 	%f41, %f35, %f40, %f200;
	ld.shared.f32 	%f42, [%r15+68];
	fma.rn.f32 	%f43, %f35, %f42, %f199;
	ld.shared.f32 	%f44, [%r15+100];
	fma.rn.f32 	%f45, %f35, %f44, %f198;
	ld.shared.f32 	%f46, [%r15+132];
	fma.rn.f32 	%f47, %f35, %f46, %f197;
	ld.shared.f32 	%f48, [%r15+164];
	fma.rn.f32 	%f49, %f35, %f48, %f196;
	ld.shared.f32 	%f50, [%r15+196];
	fma.rn.f32 	%f51, %f35, %f50, %f195;
	ld.shared.f32 	%f52, [%r14+256];
	ld.shared.f32 	%f53, [%r15+-24];
	fma.rn.f32 	%f54, %f52, %f53, %f37;
	ld.shared.f32 	%f55, [%r15+8];
	fma.rn.f32 	%f56, %f52, %f55, %f39;
	ld.shared.f32 	%f57, [%r15+40];
	fma.rn.f32 	%f58, %f52, %f57, %f41;
	ld.shared.f32 	%f59, [%r15+72];
	fma.rn.f32 	%f60, %f52, %f59, %f43;
	ld.shared.f32 	%f61, [%r15+104];
	fma.rn.f32 	%f62, %f52, %f61, %f45;
	ld.shared.f32 	%f63, [%r15+136];
	fma.rn.f32 	%f64, %f52, %f63, %f47;
	ld.shared.f32 	%f65, [%r15+168];
	fma.rn.f32 	%f66, %f52, %f65, %f49;
	ld.shared.f32 	%f67, [%r15+200];
	fma.rn.f32 	%f68, %f52, %f67, %f51;
	ld.shared.f32 	%f69, [%r14+512];
	ld.shared.f32 	%f70, [%r15+-20];
	fma.rn.f32 	%f71, %f69, %f70, %f54;
	ld.shared.f32 	%f72, [%r15+12];
	fma.rn.f32 	%f73, %f69, %f72, %f56;
	ld.shared.f32 	%f74, [%r15+44];
	fma.rn.f32 	%f75, %f69, %f74, %f58;
	ld.shared.f32 	%f76, [%r15+76];
	fma.rn.f32 	%f77, %f69, %f76, %f60;
	ld.shared.f32 	%f78, [%r15+108];
	fma.rn.f32 	%f79, %f69, %f78, %f62;
	ld.shared.f32 	%f80, [%r15+140];
	fma.rn.f32 	%f81, %f69, %f80, %f64;
	ld.shared.f32 	%f82, [%r15+172];
	fma.rn.f32 	%f83, %f69, %f82, %f66;
	ld.shared.f32 	%f84, [%r15+204];
	fma.rn.f32 	%f85, %f69, %f84, %f68;
	ld.shared.f32 	%f86, [%r14+768];
	ld.shared.f32 	%f87, [%r15+-16];
	fma.rn.f32 	%f88, %f86, %f87, %f71;
	ld.shared.f32 	%f89, [%r15+16];
	fma.rn.f32 	%f90, %f86, %f89, %f73;
	ld.shared.f32 	%f91, [%r15+48];
	fma.rn.f32 	%f92, %f86, %f91, %f75;
	ld.shared.f32 	%f93, [%r15+80];
	fma.rn.f32 	%f94, %f86, %f93, %f77;
	ld.shared.f32 	%f95, [%r15+112];
	fma.rn.f32 	%f96, %f86, %f95, %f79;
	ld.shared.f32 	%f97, [%r15+144];
	fma.rn.f32 	%f98, %f86, %f97, %f81;
	ld.shared.f32 	%f99, [%r15+176];
	fma.rn.f32 	%f100, %f86, %f99, %f83;
	ld.shared.f32 	%f101, [%r15+208];
	fma.rn.f32 	%f102, %f86, %f101, %f85;
	ld.shared.f32 	%f103, [%r14+1024];
	ld.shared.f32 	%f104, [%r15+-12];
	fma.rn.f32 	%f105, %f103, %f104, %f88;
	ld.shared.f32 	%f106, [%r15+20];
	fma.rn.f32 	%f107, %f103, %f106, %f90;
	ld.shared.f32 	%f108, [%r15+52];
	fma.rn.f32 	%f109, %f103, %f108, %f92;
	ld.shared.f32 	%f110, [%r15+84];
	fma.rn.f32 	%f111, %f103, %f110, %f94;
	ld.shared.f32 	%f112, [%r15+116];
	fma.rn.f32 	%f113, %f103, %f112, %f96;
	ld.shared.f32 	%f114, [%r15+148];
	fma.rn.f32 	%f115, %f103, %f114, %f98;
	ld.shared.f32 	%f116, [%r15+180];
	fma.rn.f32 	%f117, %f103, %f116, %f100;
	ld.shared.f32 	%f118, [%r15+212];
	fma.rn.f32 	%f119, %f103, %f118, %f102;
	ld.shared.f32 	%f120, [%r14+1280];
	ld.shared.f32 	%f121, [%r15+-8];
	fma.rn.f32 	%f122, %f120, %f121, %f105;
	ld.shared.f32 	%f123, [%r15+24];
	fma.rn.f32 	%f124, %f120, %f123, %f107;
	ld.shared.f32 	%f125, [%r15+56];
	fma.rn.f32 	%f126, %f120, %f125, %f109;
	ld.shared.f32 	%f127, [%r15+88];
	fma.rn.f32 	%f128, %f120, %f127, %f111;
	ld.shared.f32 	%f129, [%r15+120];
	fma.rn.f32 	%f130, %f120, %f129, %f113;
	ld.shared.f32 	%f131, [%r15+152];
	fma.rn.f32 	%f132, %f120, %f131, %f115;
	ld.shared.f32 	%f133, [%r15+184];
	fma.rn.f32 	%f134, %f120, %f133, %f117;
	ld.shared.f32 	%f135, [%r15+216];
	fma.rn.f32 	%f136, %f120, %f135, %f119;
	ld.shared.f32 	%f137, [%r14+1536];
	ld.shared.f32 	%f138, [%r15+-4];
	fma.rn.f32 	%f139, %f137, %f138, %f122;
	ld.shared.f32 	%f140, [%r15+28];
	fma.rn.f32 	%f141, %f137, %f140, %f124;
	ld.shared.f32 	%f142, [%r15+60];
	fma.rn.f32 	%f143, %f137, %f142, %f126;
	ld.shared.f32 	%f144, [%r15+92];
	fma.rn.f32 	%f145, %f137, %f144, %f128;
	ld.shared.f32 	%f146, [%r15+124];
	fma.rn.f32 	%f147, %f137, %f146, %f130;
	ld.shared.f32 	%f148, [%r15+156];
	fma.rn.f32 	%f149, %f137, %f148, %f132;
	ld.shared.f32 	%f150, [%r15+188];
	fma.rn.f32 	%f151, %f137, %f150, %f134;
	ld.shared.f32 	%f152, [%r15+220];
	fma.rn.f32 	%f153, %f137, %f152, %f136;
	ld.shared.f32 	%f154, [%r14+1792];
	ld.shared.f32 	%f155, [%r15];
	fma.rn.f32 	%f202, %f154, %f155, %f139;
	ld.shared.f32 	%f156, [%r15+32];
	fma.rn.f32 	%f201, %f154, %f156, %f141;
	ld.shared.f32 	%f157, [%r15+64];
	fma.rn.f32 	%f200, %f154, %f157, %f143;
	ld.shared.f32 	%f158, [%r15+96];
	fma.rn.f32 	%f199, %f154, %f158, %f145;
	ld.shared.f32 	%f159, [%r15+128];
	fma.rn.f32 	%f198, %f154, %f159, %f147;
	ld.shared.f32 	%f160, [%r15+160];
	fma.rn.f32 	%f197, %f154, %f160, %f149;
	ld.shared.f32 	%f161, [%r15+192];
	fma.rn.f32 	%f196, %f154, %f161, %f151;
	ld.shared.f32 	%f162, [%r15+224];
	fma.rn.f32 	%f195, %f154, %f162, %f153;
	bar.sync 	0;
	add.s32 	%r72, %r72, 8;
	shl.b32 	%r59, %r37, 3;
	add.s32 	%r71, %r71, %r59;
	add.s32 	%r70, %r70, 8;
	add.s32 	%r69, %r69, 8;
	add.s32 	%r68, %r68, 8;
	setp.lt.s32 	%p8, %r72, %r36;
	@%p8 bra 	$L__BB0_2;
$L__BB0_7:
	setp.lt.s32 	%p9, %r7, %r37;
	setp.lt.s32 	%p10, %r5, %r35;
	and.pred  	%p11, %p9, %p10;
	@%p11 bra 	$L__BB0_8;
	bra.uni 	$L__BB0_9;
$L__BB0_8:
	mad.lo.s32 	%r60, %r5, %r37, %r7;
	mul.wide.s32 	%rd11, %r60, 4;
	add.s64 	%rd12, %rd1, %rd11;
	ld.global.f32 	%f163, [%rd12];
	mul.f32 	%f164, %f29, %f202;
	fma.rn.f32 	%f165, %f30, %f163, %f164;
	st.global.f32 	[%rd12], %f165;
$L__BB0_9:
	setp.ge.s32 	%p12, %r7, %r37;
	add.s32 	%r28, %r5, 1;
	setp.ge.s32 	%p13, %r28, %r35;
	or.pred  	%p14, %p12, %p13;
	@%p14 bra 	$L__BB0_11;
	mad.lo.s32 	%r61, %r28, %r37, %r7;
	mul.wide.s32 	%rd13, %r61, 4;
	add.s64 	%rd14, %rd1, %rd13;
	ld.global.f32 	%f166, [%rd14];
	mul.f32 	%f167, %f29, %f201;
	fma.rn.f32 	%f168, %f30, %f166, %f167;
	st.global.f32 	[%rd14], %f168;
$L__BB0_11:
	setp.ge.s32 	%p15, %r7, %r37;
	add.s32 	%r29, %r5, 2;
	setp.ge.s32 	%p16, %r29, %r35;
	or.pred  	%p17, %p15, %p16;
	@%p17 bra 	$L__BB0_13;
	mad.lo.s32 	%r62, %r29, %r37, %r7;
	mul.wide.s32 	%rd15, %r62, 4;
	add.s64 	%rd16, %rd1, %rd15;
	ld.global.f32 	%f169, [%rd16];
	mul.f32 	%f170, %f29, %f200;
	fma.rn.f32 	%f171, %f30, %f169, %f170;
	st.global.f32 	[%rd16], %f171;
$L__BB0_13:
	setp.ge.s32 	%p18, %r7, %r37;
	add.s32 	%r30, %r5, 3;
	setp.ge.s32 	%p19, %r30, %r35;
	or.pred  	%p20, %p18, %p19;
	@%p20 bra 	$L__BB0_15;
	mad.lo.s32 	%r63, %r30, %r37, %r7;
	mul.wide.s32 	%rd17, %r63, 4;
	add.s64 	%rd18, %rd1, %rd17;
	ld.global.f32 	%f172, [%rd18];
	mul.f32 	%f173, %f29, %f199;
	fma.rn.f32 	%f174, %f30, %f172, %f173;
	st.global.f32 	[%rd18], %f174;
$L__BB0_15:
	setp.ge.s32 	%p21, %r7, %r37;
	add.s32 	%r31, %r5, 4;
	setp.ge.s32 	%p22, %r31, %r35;
	or.pred  	%p23, %p21, %p22;
	@%p23 bra 	$L__BB0_17;
	mad.lo.s32 	%r64, %r31, %r37, %r7;
	mul.wide.s32 	%rd19, %r64, 4;
	add.s64 	%rd20, %rd1, %rd19;
	ld.global.f32 	%f175, [%rd20];
	mul.f32 	%f176, %f29, %f198;
	fma.rn.f32 	%f177, %f30, %f175, %f176;
	st.global.f32 	[%rd20], %f177;
$L__BB0_17:
	setp.ge.s32 	%p24, %r7, %r37;
	add.s32 	%r32, %r5, 5;
	setp.ge.s32 	%p25, %r32, %r35;
	or.pred  	%p26, %p24, %p25;
	@%p26 bra 	$L__BB0_19;
	mad.lo.s32 	%r65, %r32, %r37, %r7;
	mul.wide.s32 	%rd21, %r65, 4;
	add.s64 	%rd22, %rd1, %rd21;
	ld.global.f32 	%f178, [%rd22];
	mul.f32 	%f179, %f29, %f197;
	fma.rn.f32 	%f180, %f30, %f178, %f179;
	st.global.f32 	[%rd22], %f180;
$L__BB0_19:
	setp.ge.s32 	%p27, %r7, %r37;
	add.s32 	%r33, %r5, 6;
	setp.ge.s32 	%p28, %r33, %r35;
	or.pred  	%p29, %p27, %p28;
	@%p29 bra 	$L__BB0_21;
	mad.lo.s32 	%r66, %r33, %r37, %r7;
	mul.wide.s32 	%rd23, %r66, 4;
	add.s64 	%rd24, %rd1, %rd23;
	ld.global.f32 	%f181, [%rd24];
	mul.f32 	%f182, %f29, %f196;
	fma.rn.f32 	%f183, %f30, %f181, %f182;
	st.global.f32 	[%rd24], %f183;
$L__BB0_21:
	setp.ge.s32 	%p30, %r7, %r37;
	add.s32 	%r34, %r5, 7;
	setp.ge.s32 	%p31, %r34, %r35;
	or.pred  	%p32, %p30, %p31;
	@%p32 bra 	$L__BB0_23;
	mad.lo.s32 	%r67, %r34, %r37, %r7;
	mul.wide.s32 	%rd25, %r67, 4;
	add.s64 	%rd26, %rd1, %rd25;
	ld.global.f32 	%f184, [%rd26];
	mul.f32 	%f185, %f29, %f195;
	fma.rn.f32 	%f186, %f30, %f184, %f185;
	st.global.f32 	[%rd26], %f186;
$L__BB0_23:
	ret;

}


// ===== COMPILED SASS (sm_100) =====

	.target	sm_100

	.elftype	@"ET_EXEC"


//--------------------- .note.nv.tkinfo           --------------------------
	.section	.note.nv.tkinfo,"",@"SHT_NOTE"
	.sectionflags	@"SHF_NOTE_NV_TKINFO"
	.tkinfo
        /*0018*/ 	.word	0x00000002
        /*0030*/ 	.string	""
        /*0030*/ 	.string	"ptxas"
        /*0030*/ 	.string	"Cuda compilation tools, release 13.0, V13.0.88"
        /*0030*/ 	.string	"Build cuda_13.0.r13.0/compiler.36424714_0"
        /*0030*/ 	.string	"-arch sm_100 -m 64 "



//--------------------- .note.nv.cuinfo           --------------------------
	.section	.note.nv.cuinfo,"",@"SHT_NOTE"
	.sectionflags	@"SHF_NOTE_NV_CUINFO"
        /*0018*/ 	.short	0x0002
        /*001a*/ 	.short	0x0064
        /*001c*/ 	.short	0x0082
	.zero		2


//--------------------- .nv.info                  --------------------------
	.section	.nv.info,"",@"SHT_CUDA_INFO"
	.align	4


	//----- nvinfo : EIATTR_REGCOUNT
	.align		4
        /*0000*/ 	.byte	0x04, 0x2f
        /*0002*/ 	.short	(.L_1 - .L_0)
	.align		4
.L_0:
        /*0004*/ 	.word	index@(_Z15sgemm_1D_tilingPKfS0_Pfiiiff)
        /*0008*/ 	.word	0x00000030


	//----- nvinfo : EIATTR_FRAME_SIZE
	.align		4
.L_1:
        /*000c*/ 	.byte	0x04, 0x11
        /*000e*/ 	.short	(.L_3 - .L_2)
	.align		4
.L_2:
        /*0010*/ 	.word	index@(_Z15sgemm_1D_tilingPKfS0_Pfiiiff)
        /*0014*/ 	.word	0x00000000


	//----- nvinfo : EIATTR_MIN_STACK_SIZE
	.align		4
.L_3:
        /*0018*/ 	.byte	0x04, 0x12
        /*001a*/ 	.short	(.L_5 - .L_4)
	.align		4
.L_4:
        /*001c*/ 	.word	index@(_Z15sgemm_1D_tilingPKfS0_Pfiiiff)
        /*0020*/ 	.word	0x00000000
.L_5:


//--------------------- .nv.compat                --------------------------
	.section	.nv.compat,"",@"SHT_CUDA_COMPAT_INFO"
	.align	4
        /*0000*/ 	.byte	0x02, 0x09, 0x00, 0x00, 0x02, 0x02, 0x01, 0x00, 0x02, 0x05, 0x05, 0x00, 0x03, 0x07, 0x01, 0x01
        /*0010*/ 	.byte	0x02, 0x03, 0x00, 0x00, 0x02, 0x06, 0x01, 0x00, 0x04, 0x0b, 0x08, 0x00, 0x09, 0x00, 0x00, 0x00
        /*0020*/ 	.byte	0x00, 0x00, 0x00, 0x00


//--------------------- .nv.info._Z15sgemm_1D_tilingPKfS0_Pfiiiff --------------------------
	.section	.nv.info._Z15sgemm_1D_tilingPKfS0_Pfiiiff,"",@"SHT_CUDA_INFO"
	.sectionflags	@""
	.align	4


	//----- nvinfo : EIATTR_CUDA_API_VERSION
	.align		4
        /*0000*/ 	.byte	0x04, 0x37
        /*0002*/ 	.short	(.L_7 - .L_6)
.L_6:
        /*0004*/ 	.word	0x00000082


	//----- nvinfo : EIATTR_KPARAM_INFO
	.align		4
.L_7:
        /*0008*/ 	.byte	0x04, 0x17
        /*000a*/ 	.short	(.L_9 - .L_8)
.L_8:
        /*000c*/ 	.word	0x00000000
        /*0010*/ 	.short	0x0007
        /*0012*/ 	.short	0x0028
        /*0014*/ 	.byte	0x00, 0xf0, 0x11, 0x00


	//----- nvinfo : EIATTR_KPARAM_INFO
	.align		4
.L_9:
        /*0018*/ 	.byte	0x04, 0x17
        /*001a*/ 	.short	(.L_11 - .L_10)
.L_10:
        /*001c*/ 	.word	0x00000000
        /*0020*/ 	.short	0x0006
        /*0022*/ 	.short	0x0024
        /*0024*/ 	.byte	0x00, 0xf0, 0x11, 0x00


	//----- nvinfo : EIATTR_KPARAM_INFO
	.align		4
.L_11:
        /*0028*/ 	.byte	0x04, 0x17
        /*002a*/ 	.short	(.L_13 - .L_12)
.L_12:
        /*002c*/ 	.word	0x00000000
        /*0030*/ 	.short	0x0005
        /*0032*/ 	.short	0x0020
        /*0034*/ 	.byte	0x00, 0xf0, 0x11, 0x00


	//----- nvinfo : EIATTR_KPARAM_INFO
	.align		4
.L_13:
        /*0038*/ 	.byte	0x04, 0x17
        /*003a*/ 	.short	(.L_15 - .L_14)
.L_14:
        /*003c*/ 	.word	0x00000000
        /*0040*/ 	.short	0x0004
        /*0042*/ 	.short	0x001c
        /*0044*/ 	.byte	0x00, 0xf0, 0x11, 0x00


	//----- nvinfo : EIATTR_KPARAM_INFO
	.align		4
.L_15:
        /*0048*/ 	.byte	0x04, 0x17
        /*004a*/ 	.short	(.L_17 - .L_16)
.L_16:
        /*004c*/ 	.word	0x00000000
        /*0050*/ 	.short	0x0003
        /*0052*/ 	.short	0x0018
        /*0054*/ 	.byte	0x00, 0xf0, 0x11, 0x00


	//----- nvinfo : EIATTR_KPARAM_INFO
	.align		4
.L_17:
        /*0058*/ 	.byte	0x04, 0x17
        /*005a*/ 	.short	(.L_19 - .L_18)
.L_18:
        /*005c*/ 	.word	0x00000000
        /*0060*/ 	.short	0x0002
        /*0062*/ 	.short	0x0010
        /*0064*/ 	.byte	0x00, 0xf5, 0x21, 0x00


	//----- nvinfo : EIATTR_KPARAM_INFO
	.align		4
.L_19:
        /*0068*/ 	.byte	0x04, 0x17
        /*006a*/ 	.short	(.L_21 - .L_20)
.L_20:
        /*006c*/ 	.word	0x00000000
        /*0070*/ 	.short	0x0001
        /*0072*/ 	.short	0x0008
        /*0074*/ 	.byte	0x00, 0xf5, 0x21, 0x00


	//----- nvinfo : EIATTR_KPARAM_INFO
	.align		4
.L_21:
        /*0078*/ 	.byte	0x04, 0x17
        /*007a*/ 	.short	(.L_23 - .L_22)
.L_22:
        /*007c*/ 	.word	0x00000000
        /*0080*/ 	.short	0x0000
        /*0082*/ 	.short	0x0000
        /*0084*/ 	.byte	0x00, 0xf5, 0x21, 0x00


	//----- nvinfo : EIATTR_SPARSE_MMA_MASK
	.align		4
.L_23:
        /*0088*/ 	.byte	0x03, 0x50
        /*008a*/ 	.short	0x0000


	//----- nvinfo : EIATTR_MAXREG_COUNT
	.align		4
        /*008c*/ 	.byte	0x03, 0x1b
        /*008e*/ 	.short	0x00ff


	//----- nvinfo : EIATTR_NUM_BARRIERS
	.align		4
        /*0090*/ 	.byte	0x02, 0x4c
        /*0092*/ 	.byte	0x01
	.zero		1


	//----- nvinfo : EIATTR_MERCURY_ISA_VERSION
	.align		4
        /*0094*/ 	.byte	0x03, 0x5f
        /*0096*/ 	.short	0x0101


	//----- nvinfo : EIATTR_VRC_CTA_INIT_COUNT
	.align		4
        /*0098*/ 	.byte	0x02, 0x4a
	.zero		1
	.zero		1


	//----- nvinfo : EIATTR_EXIT_INSTR_OFFSETS
	.align		4
        /*009c*/ 	.byte	0x04, 0x1c
        /*009e*/ 	.short	(.L_25 - .L_24)


	//   ....[0]....
.L_24:
        /*00a0*/ 	.word	0x00000f60


	//   ....[1]....
        /*00a4*/ 	.word	0x00001000


	//----- nvinfo : EIATTR_CBANK_PARAM_SIZE
	.align		4
.L_25:
        /*00a8*/ 	.byte	0x03, 0x19
        /*00aa*/ 	.short	0x002c


	//----- nvinfo : EIATTR_PARAM_CBANK
	.align		4
        /*00ac*/ 	.byte	0x04, 0x0a
        /*00ae*/ 	.short	(.L_27 - .L_26)
	.align		4
.L_26:
        /*00b0*/ 	.word	index@(.nv.constant0._Z15sgemm_1D_tilingPKfS0_Pfiiiff)
        /*00b4*/ 	.short	0x0380
        /*00b6*/ 	.short	0x002c


	//----- nvinfo : EIATTR_SW_WAR
	.align		4
.L_27:
        /*00b8*/ 	.byte	0x04, 0x36
        /*00ba*/ 	.short	(.L_29 - .L_28)
.L_28:
        /*00bc*/ 	.word	0x00000008
.L_29:


//--------------------- .nv.callgraph             --------------------------
	.section	.nv.callgraph,"",@"SHT_CUDA_CALLGRAPH"
	.align	4
	.sectionentsize	8
	.align		4
        /*0000*/ 	.word	0x00000000
	.align		4
        /*0004*/ 	.word	0xffffffff
	.align		4
        /*0008*/ 	.word	0x00000000
	.align		4
        /*000c*/ 	.word	0xfffffffe
	.align		4
        /*0010*/ 	.word	0x00000000
	.align		4
        /*0014*/ 	.word	0xfffffffd
	.align		4
        /*0018*/ 	.word	0x00000000
	.align		4
        /*001c*/ 	.word	0xfffffffc


//--------------------- .text._Z15sgemm_1D_tilingPKfS0_Pfiiiff --------------------------
	.section	.text._Z15sgemm_1D_tilingPKfS0_Pfiiiff,"ax",@progbits
	.align	128
        .global         _Z15sgemm_1D_tilingPKfS0_Pfiiiff
        .type           _Z15sgemm_1D_tilingPKfS0_Pfiiiff,@function
        .size           _Z15sgemm_1D_tilingPKfS0_Pfiiiff,(.L_x_3 - _Z15sgemm_1D_tilingPKfS0_Pfiiiff)
        .other          _Z15sgemm_1D_tilingPKfS0_Pfiiiff,@"STO_CUDA_ENTRY STV_DEFAULT"
_Z15sgemm_1D_tilingPKfS0_Pfiiiff:
.text._Z15sgemm_1D_tilingPKfS0_Pfiiiff:
[----:B------:R-:W-:Y:S01]  /*0000*/  LDC R1, c[0x0][0x37c] ;  /* 0x0000df00ff017b82 */ /* 0x000fe20000000800 */
[----:B------:R-:W0:Y:S07]  /*0010*/  S2R R29, SR_TID.Y ;  /* 0x00000000001d7919 */ /* 0x000e2e0000002200 */
[----:B------:R-:W1:Y:S01]  /*0020*/  S2UR UR4, SR_CTAID.Y ;  /* 0x00000000000479c3 */ /* 0x000e620000002600 */
[----:B------:R-:W2:Y:S01]  /*0030*/  LDCU UR9, c[0x0][0x39c] ;  /* 0x00007380ff0977ac */ /* 0x000ea20008000800 */
[----:B------:R-:W-:Y:S01]  /*0040*/  CS2R R22, SRZ ;  /* 0x0000000000167805 */ /* 0x000fe2000001ff00 */
[----:B------:R-:W3:Y:S01]  /*0050*/  S2R R7, SR_TID.X ;  /* 0x0000000000077919 */ /* 0x000ee20000002100 */
[----:B------:R-:W-:-:S02]  /*0060*/  CS2R R24, SRZ ;  /* 0x0000000000187805 */ /* 0x000fc4000001ff00 */
[----:B------:R-:W-:Y:S02]  /*0070*/  CS2R R36, SRZ ;  /* 0x0000000000247805 */ /* 0x000fe4000001ff00 */
[----:B------:R-:W-:Y:S01]  /*0080*/  CS2R R26, SRZ ;  /* 0x00000000001a7805 */ /* 0x000fe2000001ff00 */
[----:B------:R-:W4:Y:S01]  /*0090*/  LDCU.64 UR10, c[0x0][0x358] ;  /* 0x00006b00ff0a77ac */ /* 0x000f220008000a00 */
[----:B------:R-:W5:Y:S01]  /*00a0*/  S2UR UR5, SR_CTAID.X ;  /* 0x00000000000579c3 */ /* 0x000f620000002500 */
[----:B------:R-:W0:Y:S01]  /*00b0*/  LDCU UR7, c[0x0][0x360] ;  /* 0x00006c00ff0777ac */ /* 0x000e220008000800 */
[----:B--2---:R-:W-:Y:S02]  /*00c0*/  UISETP.GE.AND UP0, UPT, UR9, 0x1, UPT ;  /* 0x000000010900788c */ /* 0x004fe4000bf06270 */
[----:B-1----:R-:W-:-:S06]  /*00d0*/  USHF.L.U32 UR4, UR4, 0x6, URZ ;  /* 0x0000000604047899 */ /* 0x002fcc00080006ff */
[----:B0-----:R-:W-:Y:S01]  /*00e0*/  LEA R35, R29, UR4, 0x3 ;  /* 0x000000041d237c11 */ /* 0x001fe2000f8e18ff */
[----:B-----5:R-:W-:-:S06]  /*00f0*/  USHF.L.U32 UR5, UR5, 0x6, URZ ;  /* 0x0000000605057899 */ /* 0x020fcc00080006ff */
[----:B---3--:R-:W-:Y:S01]  /*0100*/  IADD3 R34, PT, PT, R7, UR5, RZ ;  /* 0x0000000507227c10 */ /* 0x008fe2000fffe0ff */
[----:B----4-:R-:W-:Y:S06]  /*0110*/  BRA.U !UP0, `(.L_x_0) ;  /* 0x0000000908307547 */ /* 0x010fec000b800000 */
[----:B------:R-:W0:Y:S01]  /*0120*/  S2UR UR8, SR_CgaCtaId ;  /* 0x00000000000879c3 */ /* 0x000e220000008800 */
[----:B------:R-:W-:Y:S01]  /*0130*/  IMAD R0, R29, UR7, RZ ;  /* 0x000000071d007c24 */ /* 0x000fe2000f8e02ff */
[----:B------:R-:W-:Y:S01]  /*0140*/  UMOV UR6, 0x400 ;  /* 0x0000040000067882 */ /* 0x000fe20000000000 */
[----:B------:R-:W-:Y:S01]  /*0150*/  HFMA2 R23, -RZ, RZ, 0, 0 ;  /* 0x00000000ff177431 */ /* 0x000fe200000001ff */
[----:B------:R-:W-:Y:S02]  /*0160*/  UIADD3 UR7, UPT, UPT, UR6, 0x800, URZ ;  /* 0x0000080006077890 */ /* 0x000fe4000fffe0ff */
[----:B------:R-:W-:Y:S01]  /*0170*/  IADD3 R0, PT, PT, R0, R7, RZ ;  /* 0x0000000700007210 */ /* 0x000fe20007ffe0ff */
[----:B------:R-:W1:Y:S01]  /*0180*/  LDCU.64 UR12, c[0x0][0x398] ;  /* 0x00007300ff0c77ac */ /* 0x000e620008000a00 */
[----:B------:R-:W2:Y:S02]  /*0190*/  LDC R8, c[0x0][0x3a0] ;  /* 0x0000e800ff087b82 */ /* 0x000ea40000000800 */
[----:B------:R-:W-:-:S02]  /*01a0*/  SHF.R.U32.HI R33, RZ, 0x3, R0 ;  /* 0x00000003ff217819 */ /* 0x000fc40000011600 */
[----:B------:R-:W-:Y:S02]  /*01b0*/  SHF.L.U32 R2, R0, 0x2, RZ ;  /* 0x0000000200027819 */ /* 0x000fe400000006ff */
[----:B------:R-:W-:Y:S02]  /*01c0*/  SHF.R.U32.HI R3, RZ, 0x6, R0 ;  /* 0x00000006ff037819 */ /* 0x000fe40000011600 */
[----:B------:R-:W-:Y:S02]  /*01d0*/  LOP3.LUT R5, R2, 0x1c, RZ, 0xc0, !PT ;  /* 0x0000001c02057812 */ /* 0x000fe400078ec0ff */
[----:B------:R-:W-:Y:S02]  /*01e0*/  LOP3.LUT R4, R0, 0x3f, RZ, 0xc0, !PT ;  /* 0x0000003f00047812 */ /* 0x000fe400078ec0ff */
[----:B------:R-:W-:Y:S02]  /*01f0*/  LOP3.LUT R6, R2, 0xfc, RZ, 0xc0, !PT ;  /* 0x000000fc02067812 */ /* 0x000fe400078ec0ff */
[----:B------:R-:W-:Y:S01]  /*0200*/  IADD3 R2, PT, PT, R4, UR5, RZ ;  /* 0x0000000504027c10 */ /* 0x000fe2000fffe0ff */
[----:B0-----:R-:W-:Y:S01]  /*0210*/  ULEA UR6, UR8, UR6, 0x18 ;  /* 0x0000000608067291 */ /* 0x001fe2000f8ec0ff */
[----:B------:R-:W-:Y:S01]  /*0220*/  LOP3.LUT R28, R0, 0x7, RZ, 0xc0, !PT ;  /* 0x00000007001c7812 */ /* 0x000fe200078ec0ff */
[----:B------:R-:W-:-:S04]  /*0230*/  ULEA UR7, UR8, UR7, 0x18 ;  /* 0x0000000708077291 */ /* 0x000fc8000f8ec0ff */
[C---:B------:R-:W-:Y:S02]  /*0240*/  LEA R32, R33.reuse, UR6, 0x5 ;  /* 0x0000000621207c11 */ /* 0x040fe4000f8e28ff */
[----:B------:R-:W-:Y:S01]  /*0250*/  IADD3 R33, PT, PT, R33, UR4, RZ ;  /* 0x0000000421217c10 */ /* 0x000fe2000fffe0ff */
[----:B------:R-:W-:Y:S01]  /*0260*/  UMOV UR4, URZ ;  /* 0x000000ff00047c82 */ /* 0x000fe20008000000 */
[----:B------:R-:W-:Y:S01]  /*0270*/  IADD3 R32, PT, PT, R32, R5, RZ ;  /* 0x0000000520207210 */ /* 0x000fe20007ffe0ff */
[CC--:B--2---:R-:W-:Y:S01]  /*0280*/  IMAD R5, R3.reuse, R8.reuse, UR5 ;  /* 0x0000000503057e24 */ /* 0x0c4fe2000f8e0208 */
[----:B------:R-:W-:Y:S02]  /*0290*/  LEA R31, R3, UR7, 0x8 ;  /* 0x00000007031f7c11 */ /* 0x000fe4000f8e40ff */
[----:B------:R-:W-:Y:S01]  /*02a0*/  ISETP.GE.AND P1, PT, R2, R8, PT ;  /* 0x000000080200720c */ /* 0x000fe20003f26270 */
[----:B------:R-:W-:Y:S01]  /*02b0*/  IMAD R2, R33, UR9, R28 ;  /* 0x0000000921027c24 */ /* 0x000fe2000f8e021c */
[----:B------:R-:W-:-:S02]  /*02c0*/  IADD3 R31, PT, PT, R31, R6, RZ ;  /* 0x000000061f1f7210 */ /* 0x000fc40007ffe0ff */
[----:B------:R-:W-:Y:S02]  /*02d0*/  IADD3 R0, PT, PT, R4, R5, RZ ;  /* 0x0000000504007210 */ /* 0x000fe40007ffe0ff */
[----:B------:R-:W-:Y:S02]  /*02e0*/  LEA R29, R29, UR6, 0x8 ;  /* 0x000000061d1d7c11 */ /* 0x000fe4000f8e40ff */
[----:B-1----:R-:W-:-:S07]  /*02f0*/  LEA R30, R7, UR7, 0x2 ;  /* 0x00000007071e7c11 */ /* 0x002fce000f8e10ff */
.L_x_1:
[----:B------:R-:W-:Y:S02]  /*0300*/  ISETP.GE.AND P0, PT, R28, UR13, PT ;  /* 0x0000000d1c007c0c */ /* 0x000fe4000bf06270 */
[----:B------:R-:W-:Y:S02]  /*0310*/  CS2R R38, SRZ ;  /* 0x0000000000267805 */ /* 0x000fe4000001ff00 */
[----:B------:R-:W-:Y:S02]  /*0320*/  ISETP.GE.OR P2, PT, R3, UR13, P1 ;  /* 0x0000000d03007c0c */ /* 0x000fe40008f46670 */
[----:B------:R-:W-:-:S11]  /*0330*/  ISETP.GE.OR P0, PT, R33, UR12, P0 ;  /* 0x0000000c21007c0c */ /* 0x000fd60008706670 */
[----:B------:R-:W0:Y:S08]  /*0340*/  @!P2 LDC.64 R4, c[0x0][0x388] ;  /* 0x0000e200ff04ab82 */ /* 0x000e300000000a00 */
[----:B------:R-:W1:Y:S01]  /*0350*/  @!P0 LDC.64 R6, c[0x0][0x380] ;  /* 0x0000e000ff068b82 */ /* 0x000e620000000a00 */
[----:B0-----:R-:W-:-:S05]  /*0360*/  @!P2 IMAD.WIDE R18, R0, 0x4, R4 ;  /* 0x000000040012a825 */ /* 0x001fca00078e0204 */
[----:B------:R-:W2:Y:S01]  /*0370*/  @!P2 LDG.E R38, desc[UR10][R18.64] ;  /* 0x0000000a1226a981 */ /* 0x000ea2000c1e1900 */
[----:B-1----:R-:W-:-:S05]  /*0380*/  @!P0 IMAD.WIDE.U32 R16, R2, 0x4, R6 ;  /* 0x0000000402108825 */ /* 0x002fca00078e0006 */
[----:B------:R-:W3:Y:S04]  /*0390*/  @!P0 LDG.E R39, desc[UR10][R16.64] ;  /* 0x0000000a10278981 */ /* 0x000ee8000c1e1900 */
[----:B---3--:R-:W-:Y:S04]  /*03a0*/  STS [R32], R39 ;  /* 0x0000002720007388 */ /* 0x008fe80000000800 */
[----:B--2---:R-:W-:Y:S01]  /*03b0*/  STS [R31], R38 ;  /* 0x000000261f007388 */ /* 0x004fe20000000800 */
[----:B------:R-:W-:Y:S06]  /*03c0*/  BAR.SYNC.DEFER_BLOCKING 0x0 ;  /* 0x0000000000007b1d */ /* 0x000fec0000010000 */
[----:B------:R-:W-:Y:S04]  /*03d0*/  LDS R21, [R30] ;  /* 0x000000001e157984 */ /* 0x000fe80000000800 */
[----:B------:R-:W0:Y:S04]  /*03e0*/  LDS.128 R8, [R29+0x20] ;  /* 0x000020001d087984 */ /* 0x000e280000000c00 */
[----:B------:R-:W1:Y:S04]  /*03f0*/  LDS.128 R4, [R29] ;  /* 0x000000001d047984 */ /* 0x000e680000000c00 */
[----:B------:R-:W2:Y:S04]  /*0400*/  LDS R20, [R30+0x100] ;  /* 0x000100001e147984 */ /* 0x000ea80000000800 */
[----:B------:R-:W3:Y:S04]  /*0410*/  LDS.128 R12, [R29+0x40] ;  /* 0x000040001d0c7984 */ /* 0x000ee80000000c00 */
[----:B------:R-:W-:Y:S04]  /*0420*/  LDS.128 R16, [R29+0x60] ;  /* 0x000060001d107984 */ /* 0x000fe80000000c00 */
[----:B------:R-:W-:Y:S01]  /*0430*/  LDS R38, [R30+0x300] ;  /* 0x000300001e267984 */ /* 0x000fe20000000800 */
[----:B0-----:R-:W-:-:S03]  /*0440*/  FFMA R8, R21, R8, R27 ;  /* 0x0000000815087223 */ /* 0x001fc6000000001b */
[----:B------:R-:W0:Y:S01]  /*0450*/  LDS R27, [R30+0x200] ;  /* 0x000200001e1b7984 */ /* 0x000e220000000800 */
[----:B-1----:R-:W-:-:S04]  /*0460*/  FFMA R41, R21, R4, R22 ;  /* 0x0000000415297223 */ /* 0x002fc80000000016 */
[C---:B--2---:R-:W-:Y:S01]  /*0470*/  FFMA R4, R20.reuse, R5, R41 ;  /* 0x0000000514047223 */ /* 0x044fe20000000029 */
[----:B---3--:R-:W-:Y:S01]  /*0480*/  FFMA R5, R21, R12, R26 ;  /* 0x0000000c15057223 */ /* 0x008fe2000000001a */
[C---:B------:R-:W-:Y:S02]  /*0490*/  FFMA R9, R20.reuse, R9, R8 ;  /* 0x0000000914097223 */ /* 0x040fe40000000008 */
[----:B0-----:R-:W-:Y:S01]  /*04a0*/  FFMA R39, R27, R6, R4 ;  /* 0x000000061b277223 */ /* 0x001fe20000000004 */
[----:B------:R-:W-:Y:S01]  /*04b0*/  FFMA R4, R20, R13, R5 ;  /* 0x0000000d14047223 */ /* 0x000fe20000000005 */
[----:B------:R-:W-:-:S04]  /*04c0*/  FFMA R5, R21, R16, R24 ;  /* 0x0000001015057223 */ /* 0x000fc80000000018 */
[----:B------:R-:W-:Y:S01]  /*04d0*/  FFMA R12, R20, R17, R5 ;  /* 0x00000011140c7223 */ /* 0x000fe20000000005 */
[C---:B------:R-:W-:Y:S01]  /*04e0*/  FFMA R10, R27.reuse, R10, R9 ;  /* 0x0000000a1b0a7223 */ /* 0x040fe20000000009 */
[C---:B------:R-:W-:Y:S02]  /*04f0*/  FFMA R13, R27.reuse, R14, R4 ;  /* 0x0000000e1b0d7223 */ /* 0x040fe40000000004 */
[----:B------:R-:W-:Y:S01]  /*0500*/  FFMA R17, R27, R18, R12 ;  /* 0x000000121b117223 */ /* 0x000fe2000000000c */
[C---:B------:R-:W-:Y:S01]  /*0510*/  FFMA R44, R38.reuse, R7, R39 ;  /* 0x00000007262c7223 */ /* 0x040fe20000000027 */
[C---:B------:R-:W-:Y:S01]  /*0520*/  FFMA R39, R38.reuse, R11, R10 ;  /* 0x0000000b26277223 */ /* 0x040fe2000000000a */
[C---:B------:R-:W-:Y:S01]  /*0530*/  FFMA R40, R38.reuse, R15, R13 ;  /* 0x0000000f26287223 */ /* 0x040fe2000000000d */
[----:B------:R-:W-:Y:S01]  /*0540*/  FFMA R42, R38, R19, R17 ;  /* 0x00000013262a7223 */ /* 0x000fe20000000011 */
[----:B------:R-:W0:Y:S04]  /*0550*/  LDS.128 R4, [R29+0x80] ;  /* 0x000080001d047984 */ /* 0x000e280000000c00 */
[----:B------:R-:W1:Y:S04]  /*0560*/  LDS.128 R8, [R29+0xa0] ;  /* 0x0000a0001d087984 */ /* 0x000e680000000c00 */
[----:B------:R-:W2:Y:S04]  /*0570*/  LDS.128 R12, [R29+0xc0] ;  /* 0x0000c0001d0c7984 */ /* 0x000ea80000000c00 */
[----:B------:R-:W3:Y:S01]  /*0580*/  LDS.128 R16, [R29+0xe0] ;  /* 0x0000e0001d107984 */ /* 0x000ee20000000c00 */
[----:B0-----:R-:W-:-:S03]  /*0590*/  FFMA R41, R21, R4, R36 ;  /* 0x0000000415297223 */ /* 0x001fc60000000024 */
[----:B------:R-:W-:Y:S01]  /*05a0*/  LDS R36, [R30+0x500] ;  /* 0x000500001e247984 */ /* 0x000fe20000000800 */
[C---:B-1----:R-:W-:Y:S01]  /*05b0*/  FFMA R8, R21.reuse, R8, R37 ;  /* 0x0000000815087223 */ /* 0x042fe20000000025 */
[C---:B--2---:R-:W-:Y:S01]  /*05c0*/  FFMA R25, R21.reuse, R12, R25 ;  /* 0x0000000c15197223 */ /* 0x044fe20000000019 */
[----:B---3--:R-:W-:Y:S01]  /*05d0*/  FFMA R16, R21, R16, R23 ;  /* 0x0000001015107223 */ /* 0x008fe20000000017 */
[C---:B------:R-:W-:Y:S01]  /*05e0*/  FFMA R4, R20.reuse, R5, R41 ;  /* 0x0000000514047223 */ /* 0x040fe20000000029 */
[C---:B------:R-:W-:Y:S01]  /*05f0*/  FFMA R9, R20.reuse, R9, R8 ;  /* 0x0000000914097223 */ /* 0x040fe20000000008 */
[C---:B------:R-:W-:Y:S01]  /*0600*/  FFMA R13, R20.reuse, R13, R25 ;  /* 0x0000000d140d7223 */ /* 0x040fe20000000019 */
[----:B------:R-:W-:Y:S01]  /*0610*/  FFMA R17, R20, R17, R16 ;  /* 0x0000001114117223 */ /* 0x000fe20000000010 */
[C---:B------:R-:W-:Y:S01]  /*0620*/  FFMA R5, R27.reuse, R6, R4 ;  /* 0x000000061b057223 */ /* 0x040fe20000000004 */
[C---:B------:R-:W-:Y:S01]  /*0630*/  FFMA R10, R27.reuse, R10, R9 ;  /* 0x0000000a1b0a7223 */ /* 0x040fe20000000009 */
[C---:B------:R-:W-:Y:S01]  /*0640*/  FFMA R14, R27.reuse, R14, R13 ;  /* 0x0000000e1b0e7223 */ /* 0x040fe2000000000d */
[----:B------:R-:W-:Y:S01]  /*0650*/  FFMA R18, R27, R18, R17 ;  /* 0x000000121b127223 */ /* 0x000fe20000000011 */
[----:B------:R-:W-:Y:S04]  /*0660*/  LDS R37, [R30+0x400] ;  /* 0x000400001e257984 */ /* 0x000fe80000000800 */
[----:B------:R-:W0:Y:S04]  /*0670*/  LDS.128 R24, [R29+0x30] ;  /* 0x000030001d187984 */ /* 0x000e280000000c00 */
[----:B------:R-:W1:Y:S01]  /*0680*/  LDS.128 R20, [R29+0x10] ;  /* 0x000010001d147984 */ /* 0x000e620000000c00 */
[----:B------:R-:W-:-:S03]  /*0690*/  FFMA R16, R38, R7, R5 ;  /* 0x0000000726107223 */ /* 0x000fc60000000005 */
[----:B------:R-:W2:Y:S01]  /*06a0*/  LDS.128 R4, [R29+0x50] ;  /* 0x000050001d047984 */ /* 0x000ea20000000c00 */
[----:B0-----:R-:W-:-:S03]  /*06b0*/  FFMA R24, R37, R24, R39 ;  /* 0x0000001825187223 */ /* 0x001fc60000000027 */
[----:B------:R-:W0:Y:S01]  /*06c0*/  LDS R39, [R30+0x600] ;  /* 0x000600001e277984 */ /* 0x000e220000000800 */
[C---:B-1----:R-:W-:Y:S01]  /*06d0*/  FFMA R9, R37.reuse, R20, R44 ;  /* 0x0000001425097223 */ /* 0x042fe2000000002c */
[C---:B------:R-:W-:Y:S01]  /*06e0*/  FFMA R43, R38.reuse, R11, R10 ;  /* 0x0000000b262b7223 */ /* 0x040fe2000000000a */
[----:B------:R-:W-:Y:S01]  /*06f0*/  FFMA R45, R38, R15, R14 ;  /* 0x0000000f262d7223 */ /* 0x000fe2000000000e */
[----:B------:R-:W-:Y:S01]  /*0700*/  LDS R20, [R30+0x700] ;  /* 0x000700001e147984 */ /* 0x000fe20000000800 */
[C---:B------:R-:W-:Y:S01]  /*0710*/  FFMA R12, R36.reuse, R21, R9 ;  /* 0x00000015240c7223 */ /* 0x040fe20000000009 */
[----:B--2---:R-:W-:Y:S01]  /*0720*/  FFMA R13, R37, R4, R40 ;  /* 0x00000004250d7223 */ /* 0x004fe20000000028 */
[----:B------:R-:W-:Y:S01]  /*0730*/  FFMA R25, R36, R25, R24 ;  /* 0x0000001924197223 */ /* 0x000fe20000000018 */
[----:B------:R-:W1:Y:S01]  /*0740*/  LDS.128 R8, [R29+0x70] ;  /* 0x000070001d087984 */ /* 0x000e620000000c00 */
[----:B------:R-:W-:Y:S01]  /*0750*/  FFMA R41, R38, R19, R18 ;  /* 0x0000001326297223 */ /* 0x000fe20000000012 */
[----:B------:R-:W-:Y:S01]  /*0760*/  FFMA R4, R36, R5, R13 ;  /* 0x0000000524047223 */ /* 0x000fe2000000000d */
[----:B------:R-:W2:Y:S01]  /*0770*/  LDC R21, c[0x0][0x3a0] ;  /* 0x0000e800ff157b82 */ /* 0x000ea20000000800 */
[----:B0-----:R-:W-:-:S02]  /*0780*/  FFMA R17, R39, R22, R12 ;  /* 0x0000001627117223 */ /* 0x001fc4000000000c */
[----:B------:R-:W0:Y:S01]  /*0790*/  LDS.128 R12, [R29+0x90] ;  /* 0x000090001d0c7984 */ /* 0x000e220000000c00 */
[----:B------:R-:W-:Y:S01]  /*07a0*/  FFMA R6, R39, R6, R4 ;  /* 0x0000000627067223 */ /* 0x000fe20000000004 */
[----:B-1----:R-:W-:-:S04]  /*07b0*/  FFMA R5, R37, R8, R42 ;  /* 0x0000000825057223 */ /* 0x002fc8000000002a */
[----:B------:R-:W-:Y:S01]  /*07c0*/  FFMA R4, R36, R9, R5 ;  /* 0x0000000924047223 */ /* 0x000fe20000000005 */
[----:B------:R-:W-:-:S03]  /*07d0*/  FFMA R26, R39, R26, R25 ;  /* 0x0000001a271a7223 */ /* 0x000fc60000000019 */
[----:B------:R-:W-:Y:S01]  /*07e0*/  FFMA R9, R39, R10, R4 ;  /* 0x0000000a27097223 */ /* 0x000fe20000000004 */
[C---:B------:R-:W-:Y:S01]  /*07f0*/  FFMA R27, R20.reuse, R27, R26 ;  /* 0x0000001b141b7223 */ /* 0x040fe2000000001a */
[C---:B------:R-:W-:Y:S01]  /*0800*/  FFMA R22, R20.reuse, R23, R17 ;  /* 0x0000001714167223 */ /* 0x040fe20000000011 */
[C---:B------:R-:W-:Y:S01]  /*0810*/  FFMA R26, R20.reuse, R7, R6 ;  /* 0x00000007141a7223 */ /* 0x040fe20000000006 */
[----:B------:R-:W-:Y:S01]  /*0820*/  FFMA R24, R20, R11, R9 ;  /* 0x0000000b14187223 */ /* 0x000fe20000000009 */
[----:B0-----:R-:W-:Y:S02]  /*0830*/  FFMA R5, R37, R12, R16 ;  /* 0x0000000c25057223 */ /* 0x001fe40000000010 */
[----:B------:R-:W0:Y:S02]  /*0840*/  LDS.128 R16, [R29+0xd0] ;  /* 0x0000d0001d107984 */ /* 0x000e240000000c00 */
[----:B------:R-:W-:Y:S02]  /*0850*/  FFMA R8, R36, R13, R5 ;  /* 0x0000000d24087223 */ /* 0x000fe40000000005 */
[----:B------:R-:W1:Y:S02]  /*0860*/  LDS.128 R4, [R29+0xb0] ;  /* 0x0000b0001d047984 */ /* 0x000e640000000c00 */
[----:B------:R-:W-:-:S02]  /*0870*/  FFMA R13, R39, R14, R8 ;  /* 0x0000000e270d7223 */ /* 0x000fc40000000008 */
[----:B------:R-:W3:Y:S01]  /*0880*/  LDS.128 R8, [R29+0xf0] ;  /* 0x0000f0001d087984 */ /* 0x000ee20000000c00 */
[----:B------:R-:W-:-:S04]  /*0890*/  UIADD3 UR4, UPT, UPT, UR4, 0x8, URZ ;  /* 0x0000000804047890 */ /* 0x000fc8000fffe0ff */
[----:B------:R-:W-:Y:S01]  /*08a0*/  UISETP.GE.AND UP0, UPT, UR4, UR13, UPT ;  /* 0x0000000d0400728c */ /* 0x000fe2000bf06270 */
[----:B--2---:R-:W-:Y:S02]  /*08b0*/  LEA R0, R21, R0, 0x3 ;  /* 0x0000000015007211 */ /* 0x004fe400078e18ff */
[----:B------:R-:W-:Y:S02]  /*08c0*/  IADD3 R3, PT, PT, R3, 0x8, RZ ;  /* 0x0000000803037810 */ /* 0x000fe40007ffe0ff */
[----:B------:R-:W-:Y:S02]  /*08d0*/  IADD3 R28, PT, PT, R28, 0x8, RZ ;  /* 0x000000081c1c7810 */ /* 0x000fe40007ffe0ff */
[----:B------:R-:W-:Y:S01]  /*08e0*/  IADD3 R2, PT, PT, R2, 0x8, RZ ;  /* 0x0000000802027810 */ /* 0x000fe20007ffe0ff */
[C---:B0-----:R-:W-:Y:S01]  /*08f0*/  FFMA R16, R37.reuse, R16, R45 ;  /* 0x0000001025107223 */ /* 0x041fe2000000002d */
[C---:B-1----:R-:W-:Y:S01]  /*0900*/  FFMA R43, R37.reuse, R4, R43 ;  /* 0x00000004252b7223 */ /* 0x042fe2000000002b */
[----:B---3--:R-:W-:-:S03]  /*0910*/  FFMA R8, R37, R8, R41 ;  /* 0x0000000825087223 */ /* 0x008fc60000000029 */
[C---:B------:R-:W-:Y:S01]  /*0920*/  FFMA R4, R36.reuse, R5, R43 ;  /* 0x0000000524047223 */ /* 0x040fe2000000002b */
[C---:B------:R-:W-:Y:S01]  /*0930*/  FFMA R17, R36.reuse, R17, R16 ;  /* 0x0000001124117223 */ /* 0x040fe20000000010 */
[----:B------:R-:W-:Y:S02]  /*0940*/  FFMA R9, R36, R9, R8 ;  /* 0x0000000924097223 */ /* 0x000fe40000000008 */
[C---:B------:R-:W-:Y:S01]  /*0950*/  FFMA R37, R39.reuse, R6, R4 ;  /* 0x0000000627257223 */ /* 0x040fe20000000004 */
[C---:B------:R-:W-:Y:S01]  /*0960*/  FFMA R18, R39.reuse, R18, R17 ;  /* 0x0000001227127223 */ /* 0x040fe20000000011 */
[----:B------:R-:W-:Y:S01]  /*0970*/  FFMA R10, R39, R10, R9 ;  /* 0x0000000a270a7223 */ /* 0x000fe20000000009 */
[C---:B------:R-:W-:Y:S01]  /*0980*/  FFMA R36, R20.reuse, R15, R13 ;  /* 0x0000000f14247223 */ /* 0x040fe2000000000d */
[C---:B------:R-:W-:Y:S01]  /*0990*/  FFMA R37, R20.reuse, R7, R37 ;  /* 0x0000000714257223 */ /* 0x040fe20000000025 */
[C---:B------:R-:W-:Y:S01]  /*09a0*/  FFMA R25, R20.reuse, R19, R18 ;  /* 0x0000001314197223 */ /* 0x040fe20000000012 */
[----:B------:R-:W-:Y:S01]  /*09b0*/  FFMA R23, R20, R11, R10 ;  /* 0x0000000b14177223 */ /* 0x000fe2000000000a */
[----:B------:R-:W-:Y:S06]  /*09c0*/  BAR.SYNC.DEFER_BLOCKING 0x0 ;  /* 0x0000000000007b1d */ /* 0x000fec0000010000 */
[----:B------:R-:W-:Y:S05]  /*09d0*/  BRA.U !UP0, `(.L_x_1) ;  /* 0xfffffff908487547 */ /* 0x000fea000b83ffff */
.L_x_0:
[----:B------:R-:W0:Y:S01]  /*09e0*/  LDCU UR4, c[0x0][0x398] ;  /* 0x00007300ff0477ac */ /* 0x000e220008000800 */
[----:B------:R-:W1:Y:S01]  /*09f0*/  LDCU UR5, c[0x0][0x3a0] ;  /* 0x00007400ff0577ac */ /* 0x000e620008000800 */
[----:B0-----:R-:W-:-:S04]  /*0a00*/  ISETP.GE.AND P1, PT, R35, UR4, PT ;  /* 0x0000000423007c0c */ /* 0x001fc8000bf26270 */
[----:B-1----:R-:W-:-:S13]  /*0a10*/  ISETP.LT.AND P1, PT, R34, UR5, !P1 ;  /* 0x0000000522007c0c */ /* 0x002fda000cf21270 */
[----:B------:R-:W0:Y:S01]  /*0a20*/  @P1 LDC.64 R4, c[0x0][0x390] ;  /* 0x0000e400ff041b82 */ /* 0x000e220000000a00 */
[C---:B------:R-:W-:Y:S01]  /*0a30*/  @P1 IMAD R3, R35.reuse, UR5, R34 ;  /* 0x0000000523031c24 */ /* 0x040fe2000f8e0222 */
[----:B------:R-:W-:-:S06]  /*0a40*/  IADD3 R9, PT, PT, R35, 0x1, RZ ;  /* 0x0000000123097810 */ /* 0x000fcc0007ffe0ff */
[----:B------:R-:W1:Y:S08]  /*0a50*/  @P1 LDC R7, c[0x0][0x3a4] ;  /* 0x0000e900ff071b82 */ /* 0x000e700000000800 */
[----:B------:R-:W2:Y:S01]  /*0a60*/  @P1 LDC R6, c[0x0][0x3a8] ;  /* 0x0000ea00ff061b82 */ /* 0x000ea20000000800 */
[----:B0-----:R-:W-:-:S05]  /*0a70*/  @P1 IMAD.WIDE R4, R3, 0x4, R4 ;  /* 0x0000000403041825 */ /* 0x001fca00078e0204 */
[----:B------:R-:W2:Y:S01]  /*0a80*/  @P1 LDG.E R0, desc[UR10][R4.64] ;  /* 0x0000000a04001981 */ /* 0x000ea2000c1e1900 */
[----:B------:R-:W-:Y:S01]  /*0a90*/  ISETP.GE.AND P0, PT, R9, UR4, PT ;  /* 0x0000000409007c0c */ /* 0x000fe2000bf06270 */
[----:B-1----:R-:W-:-:S03]  /*0aa0*/  @P1 FMUL R7, R22, R7 ;  /* 0x0000000716071220 */ /* 0x002fc60000400000 */
[----:B------:R-:W-:-:S13]  /*0ab0*/  ISETP.GE.OR P0, PT, R34, UR5, P0 ;  /* 0x0000000522007c0c */ /* 0x000fda0008706670 */
[----:B------:R-:W0:Y:S01]  /*0ac0*/  @!P0 LDC.64 R2, c[0x0][0x390] ;  /* 0x0000e400ff028b82 */ /* 0x000e220000000a00 */
[----:B------:R-:W-:-:S07]  /*0ad0*/  @!P0 IMAD R11, R9, UR5, R34 ;  /* 0x00000005090b8c24 */ /* 0x000fce000f8e0222 */
[----:B------:R-:W1:Y:S08]  /*0ae0*/  @!P0 LDC R8, c[0x0][0x3a4] ;  /* 0x0000e900ff088b82 */ /* 0x000e700000000800 */
[----:B------:R-:W3:Y:S01]  /*0af0*/  @!P0 LDC R10, c[0x0][0x3a8] ;  /* 0x0000ea00ff0a8b82 */ /* 0x000ee20000000800 */
[----:B0-----:R-:W-:-:S04]  /*0b00*/  @!P0 IMAD.WIDE R2, R11, 0x4, R2 ;  /* 0x000000040b028825 */ /* 0x001fc800078e0202 */
[----:B--2---:R-:W-:-:S05]  /*0b10*/  @P1 FFMA R9, R0, R6, R7 ;  /* 0x0000000600091223 */ /* 0x004fca0000000007 */
[----:B------:R0:W-:Y:S04]  /*0b20*/  @P1 STG.E desc[UR10][R4.64], R9 ;  /* 0x0000000904001986 */ /* 0x0001e8000c10190a */
[----:B------:R-:W3:Y:S01]  /*0b30*/  @!P0 LDG.E R0, desc[UR10][R2.64] ;  /* 0x0000000a02008981 */ /* 0x000ee2000c1e1900 */
[----:B------:R-:W-:Y:S01]  /*0b40*/  IADD3 R11, PT, PT, R35, 0x2, RZ ;  /* 0x00000002230b7810 */ /* 0x000fe20007ffe0ff */
[----:B-1----:R-:W-:-:S03]  /*0b50*/  @!P0 FMUL R27, R27, R8 ;  /* 0x000000081b1b8220 */ /* 0x002fc60000400000 */
[----:B------:R-:W-:-:S04]  /*0b60*/  ISETP.GE.AND P1, PT, R11, UR4, PT ;  /* 0x000000040b007c0c */ /* 0x000fc8000bf26270 */
[----:B------:R-:W-:-:S13]  /*0b70*/  ISETP.GE.OR P1, PT, R34, UR5, P1 ;  /* 0x0000000522007c0c */ /* 0x000fda0008f26670 */
[----:B------:R-:W1:Y:S01]  /*0b80*/  @!P1 LDC.64 R6, c[0x0][0x390] ;  /* 0x0000e400ff069b82 */ /* 0x000e620000000a00 */
[----:B------:R-:W-:-:S07]  /*0b90*/  @!P1 IMAD R11, R11, UR5, R34 ;  /* 0x000000050b0b9c24 */ /* 0x000fce000f8e0222 */
[----:B0-----:R-:W0:Y:S08]  /*0ba0*/  @!P1 LDC R9, c[0x0][0x3a4] ;  /* 0x0000e900ff099b82 */ /* 0x001e300000000800 */
[----:B------:R-:W2:Y:S01]  /*0bb0*/  @!P1 LDC R8, c[0x0][0x3a8] ;  /* 0x0000ea00ff089b82 */ /* 0x000ea20000000800 */
[----:B-1----:R-:W-:-:S04]  /*0bc0*/  @!P1 IMAD.WIDE R4, R11, 0x4, R6 ;  /* 0x000000040b049825 */ /* 0x002fc800078e0206 */
[----:B---3--:R-:W-:-:S05]  /*0bd0*/  @!P0 FFMA R27, R0, R10, R27 ;  /* 0x0000000a001b8223 */ /* 0x008fca000000001b */
[----:B------:R1:W-:Y:S04]  /*0be0*/  @!P0 STG.E desc[UR10][R2.64], R27 ;  /* 0x0000001b02008986 */ /* 0x0003e8000c10190a */
[----:B------:R-:W2:Y:S01]  /*0bf0*/  @!P1 LDG.E R0, desc[UR10][R4.64] ;  /* 0x0000000a04009981 */ /* 0x000ea2000c1e1900 */
[----:B------:R-:W-:Y:S01]  /*0c00*/  IADD3 R11, PT, PT, R35, 0x3, RZ ;  /* 0x00000003230b7810 */ /* 0x000fe20007ffe0ff */
[----:B0-----:R-:W-:-:S03]  /*0c10*/  @!P1 FMUL R9, R26, R9 ;  /* 0x000000091a099220 */ /* 0x001fc60000400000 */
[----:B------:R-:W-:-:S04]  /*0c20*/  ISETP.GE.AND P0, PT, R11, UR4, PT ;  /* 0x000000040b007c0c */ /* 0x000fc8000bf06270 */
[----:B------:R-:W-:-:S13]  /*0c30*/  ISETP.GE.OR P0, PT, R34, UR5, P0 ;  /* 0x0000000522007c0c */ /* 0x000fda0008706670 */
[----:B------:R-:W1:Y:S01]  /*0c40*/  @!P0 LDC.64 R6, c[0x0][0x390] ;  /* 0x0000e400ff068b82 */ /* 0x000e620000000a00 */
[----:B------:R-:W-:-:S04]  /*0c50*/  @!P0 IMAD R11, R11, UR5, R34 ;  /* 0x000000050b0b8c24 */ /* 0x000fc8000f8e0222 */
[----:B-1----:R-:W-:Y:S01]  /*0c60*/  @!P0 IMAD.WIDE R2, R11, 0x4, R6 ;  /* 0x000000040b028825 */ /* 0x002fe200078e0206 */
[----:B------:R-:W-:Y:S02]  /*0c70*/  IADD3 R13, PT, PT, R35, 0x4, RZ ;  /* 0x00000004230d7810 */ /* 0x000fe40007ffe0ff */
[----:B------:R-:W0:Y:S01]  /*0c80*/  @!P0 LDC R11, c[0x0][0x3a4] ;  /* 0x0000e900ff0b8b82 */ /* 0x000e220000000800 */
[----:B--2---:R-:W-:-:S07]  /*0c90*/  @!P1 FFMA R9, R0, R8, R9 ;  /* 0x0000000800099223 */ /* 0x004fce0000000009 */
[----:B------:R-:W1:Y:S01]  /*0ca0*/  @!P0 LDC R8, c[0x0][0x3a8] ;  /* 0x0000ea00ff088b82 */ /* 0x000e620000000800 */
[----:B------:R2:W-:Y:S04]  /*0cb0*/  @!P1 STG.E desc[UR10][R4.64], R9 ;  /* 0x0000000904009986 */ /* 0x0005e8000c10190a */
[----:B------:R-:W1:Y:S01]  /*0cc0*/  @!P0 LDG.E R0, desc[UR10][R2.64] ;  /* 0x0000000a02008981 */ /* 0x000e62000c1e1900 */
[----:B------:R-:W-:Y:S01]  /*0cd0*/  ISETP.GE.AND P1, PT, R13, UR4, PT ;  /* 0x000000040d007c0c */ /* 0x000fe2000bf26270 */
[----:B0-----:R-:W-:-:S03]  /*0ce0*/  @!P0 FMUL R11, R24, R11 ;  /* 0x0000000b180b8220 */ /* 0x001fc60000400000 */
[----:B------:R-:W-:-:S13]  /*0cf0*/  ISETP.GE.OR P1, PT, R34, UR5, P1 ;  /* 0x0000000522007c0c */ /* 0x000fda0008f26670 */
[----:B------:R-:W0:Y:S01]  /*0d00*/  @!P1 LDC.64 R6, c[0x0][0x390] ;  /* 0x0000e400ff069b82 */ /* 0x000e220000000a00 */
[----:B------:R-:W-:-:S07]  /*0d10*/  @!P1 IMAD R13, R13, UR5, R34 ;  /* 0x000000050d0d9c24 */ /* 0x000fce000f8e0222 */
[----:B--2---:R-:W2:Y:S01]  /*0d20*/  @!P1 LDC R9, c[0x0][0x3a4] ;  /* 0x0000e900ff099b82 */ /* 0x004ea20000000800 */
[----:B0-----:R-:W-:-:S04]  /*0d30*/  @!P1 IMAD.WIDE R4, R13, 0x4, R6 ;  /* 0x000000040d049825 */ /* 0x001fc800078e0206 */
[----:B-1----:R-:W-:Y:S01]  /*0d40*/  @!P0 FFMA R11, R0, R8, R11 ;  /* 0x00000008000b8223 */ /* 0x002fe2000000000b */
[----:B------:R-:W-:Y:S02]  /*0d50*/  IADD3 R13, PT, PT, R35, 0x5, RZ ;  /* 0x00000005230d7810 */ /* 0x000fe40007ffe0ff */
[----:B------:R-:W0:Y:S02]  /*0d60*/  @!P1 LDC R8, c[0x0][0x3a8] ;  /* 0x0000ea00ff089b82 */ /* 0x000e240000000800 */
[----:B------:R1:W-:Y:S04]  /*0d70*/  @!P0 STG.E desc[UR10][R2.64], R11 ;  /* 0x0000000b02008986 */ /* 0x0003e8000c10190a */
[----:B------:R-:W0:Y:S01]  /*0d80*/  @!P1 LDG.E R0, desc[UR10][R4.64] ;  /* 0x0000000a04009981 */ /* 0x000e22000c1e1900 */
[----:B------:R-:W-:Y:S01]  /*0d90*/  ISETP.GE.AND P0, PT, R13, UR4, PT ;  /* 0x000000040d007c0c */ /* 0x000fe2000bf06270 */
[----:B--2---:R-:W-:-:S03]  /*0da0*/  @!P1 FMUL R9, R36, R9 ;  /* 0x0000000924099220 */ /* 0x004fc60000400000 */
[----:B------:R-:W-:-:S13]  /*0db0*/  ISETP.GE.OR P0, PT, R34, UR5, P0 ;  /* 0x0000000522007c0c */ /* 0x000fda0008706670 */
[----:B------:R-:W2:Y:S01]  /*0dc0*/  @!P0 LDC.64 R6, c[0x0][0x390] ;  /* 0x0000e400ff068b82 */ /* 0x000ea20000000a00 */
[----:B------:R-:W-:Y:S01]  /*0dd0*/  @!P0 IMAD R13, R13, UR5, R34 ;  /* 0x000000050d0d8c24 */ /* 0x000fe2000f8e0222 */
[----:B-1----:R-:W-:-:S06]  /*0de0*/  IADD3 R11, PT, PT, R35, 0x6, RZ ;  /* 0x00000006230b7810 */ /* 0x002fcc0007ffe0ff */
[----:B------:R-:W1:Y:S01]  /*0df0*/  @!P0 LDC R10, c[0x0][0x3a8] ;  /* 0x0000ea00ff0a8b82 */ /* 0x000e620000000800 */
[----:B--2---:R-:W-:-:S04]  /*0e00*/  @!P0 IMAD.WIDE R2, R13, 0x4, R6 ;  /* 0x000000040d028825 */ /* 0x004fc800078e0206 */
[----:B0-----:R-:W-:-:S03]  /*0e10*/  @!P1 FFMA R9, R0, R8, R9 ;  /* 0x0000000800099223 */ /* 0x001fc60000000009 */
[----:B------:R-:W0:Y:S02]  /*0e20*/  @!P0 LDC R8, c[0x0][0x3a4] ;  /* 0x0000e900ff088b82 */ /* 0x000e240000000800 */
[----:B------:R2:W-:Y:S04]  /*0e30*/  @!P1 STG.E desc[UR10][R4.64], R9 ;  /* 0x0000000904009986 */ /* 0x0005e8000c10190a */
[----:B------:R-:W1:Y:S01]  /*0e40*/  @!P0 LDG.E R0, desc[UR10][R2.64] ;  /* 0x0000000a02008981 */ /* 0x000e62000c1e1900 */
[----:B------:R-:W-:-:S04]  /*0e50*/  ISETP.GE.AND P1, PT, R11, UR4, PT ;  /* 0x000000040b007c0c */ /* 0x000fc8000bf26270 */
[----:B------:R-:W-:Y:S01]  /*0e60*/  ISETP.GE.OR P1, PT, R34, UR5, P1 ;  /* 0x0000000522007c0c */ /* 0x000fe20008f26670 */
[----:B0-----:R-:W-:-:S12]  /*0e70*/  @!P0 FMUL R37, R37, R8 ;  /* 0x0000000825258220 */ /* 0x001fd80000400000 */
[----:B------:R-:W2:Y:S01]  /*0e80*/  @!P1 LDC.64 R6, c[0x0][0x390] ;  /* 0x0000e400ff069b82 */ /* 0x000ea20000000a00 */
[----:B------:R-:W-:-:S04]  /*0e90*/  @!P1 IMAD R11, R11, UR5, R34 ;  /* 0x000000050b0b9c24 */ /* 0x000fc8000f8e0222 */
[----:B--2---:R-:W-:-:S03]  /*0ea0*/  @!P1 IMAD.WIDE R4, R11, 0x4, R6 ;  /* 0x000000040b049825 */ /* 0x004fc600078e0206 */
[----:B------:R-:W0:Y:S08]  /*0eb0*/  @!P1 LDC R6, c[0x0][0x3a4] ;  /* 0x0000e900ff069b82 */ /* 0x000e300000000800 */
[----:B------:R-:W2:Y:S01]  /*0ec0*/  @!P1 LDC R7, c[0x0][0x3a8] ;  /* 0x0000ea00ff079b82 */ /* 0x000ea20000000800 */
[----:B-1----:R-:W-:-:S05]  /*0ed0*/  @!P0 FFMA R37, R0, R10, R37 ;  /* 0x0000000a00258223 */ /* 0x002fca0000000025 */
[----:B------:R1:W-:Y:S04]  /*0ee0*/  @!P0 STG.E desc[UR10][R2.64], R37 ;  /* 0x0000002502008986 */ /* 0x0003e8000c10190a */
[----:B------:R-:W2:Y:S01]  /*0ef0*/  @!P1 LDG.E R0, desc[UR10][R4.64] ;  /* 0x0000000a04009981 */ /* 0x000ea2000c1e1900 */
[----:B------:R-:W-:Y:S01]  /*0f00*/  IADD3 R35, PT, PT, R35, 0x7, RZ ;  /* 0x0000000723237810 */ /* 0x000fe20007ffe0ff */
[----:B0-----:R-:W-:-:S03]  /*0f10*/  @!P1 FMUL R25, R25, R6 ;  /* 0x0000000619199220 */ /* 0x001fc60000400000 */
[----:B------:R-:W-:-:S04]  /*0f20*/  ISETP.GE.AND P0, PT, R35, UR4, PT ;  /* 0x0000000423007c0c */ /* 0x000fc8000bf06270 */
[----:B------:R-:W-:Y:S01]  /*0f30*/  ISETP.GE.OR P0, PT, R34, UR5, P0 ;  /* 0x0000000522007c0c */ /* 0x000fe20008706670 */
[----:B--2---:R-:W-:-:S05]  /*0f40*/  @!P1 FFMA R25, R0, R7, R25 ;  /* 0x0000000700199223 */ /* 0x004fca0000000019 */
[----:B------:R1:W-:Y:S07]  /*0f50*/  @!P1 STG.E desc[UR10][R4.64], R25 ;  /* 0x0000001904009986 */ /* 0x0003ee000c10190a */
[----:B------:R-:W-:Y:S05]  /*0f60*/  @P0 EXIT ;  /* 0x000000000000094d */ /* 0x000fea0003800000 */
[----:B-1----:R-:W0:Y:S01]  /*0f70*/  LDC.64 R2, c[0x0][0x390] ;  /* 0x0000e400ff027b82 */ /* 0x002e220000000a00 */
[----:B------:R-:W-:Y:S01]  /*0f80*/  IMAD R35, R35, UR5, R34 ;  /* 0x0000000523237c24 */ /* 0x000fe2000f8e0222 */
[----:B------:R-:W1:Y:S01]  /*0f90*/  LDCU UR4, c[0x0][0x3a4] ;  /* 0x00007480ff0477ac */ /* 0x000e620008000800 */
[----:B------:R-:W2:Y:S02]  /*0fa0*/  LDCU UR6, c[0x0][0x3a8] ;  /* 0x00007500ff0677ac */ /* 0x000ea40008000800 */
[----:B0-----:R-:W-:-:S05]  /*0fb0*/  IMAD.WIDE R2, R35, 0x4, R2 ;  /* 0x0000000423027825 */ /* 0x001fca00078e0202 */
[----:B------:R-:W2:Y:S01]  /*0fc0*/  LDG.E R0, desc[UR10][R2.64] ;  /* 0x0000000a02007981 */ /* 0x000ea2000c1e1900 */
[----:B-1----:R-:W-:-:S04]  /*0fd0*/  FMUL R23, R23, UR4 ;  /* 0x0000000417177c20 */ /* 0x002fc80008400000 */
[----:B--2---:R-:W-:-:S05]  /*0fe0*/  FFMA R23, R0, UR6, R23 ;  /* 0x0000000600177c23 */ /* 0x004fca0008000017 */
[----:B------:R-:W-:Y:S01]  /*0ff0*/  STG.E desc[UR10][R2.64], R23 ;  /* 0x0000001702007986 */ /* 0x000fe2000c10190a */
[----:B------:R-:W-:Y:S05]  /*1000*/  EXIT ;  /* 0x000000000000794d */ /* 0x000fea0003800000 */
.L_x_2:
[----:B------:R-:W-:-:S00]  /*1010*/  BRA `(.L_x_2) ;  /* 0xfffffffc00fc7947 */ /* 0x000fc0000383ffff */
[----:B------:R-:W-:-:S00]  /*1020*/  NOP ;  /* 0x0000000000007918 */ /* 0x000fc00000000000 */
        /* <DEDUP_REMOVED lines=13> */
.L_x_3:


//--------------------- .nv.shared._Z15sgemm_1D_tilingPKfS0_Pfiiiff --------------------------
	.section	.nv.shared._Z15sgemm_1D_tilingPKfS0_Pfiiiff,"aw",@nobits
	.sectionflags	@""
	.align	4
.nv.shared._Z15sgemm_1D_tilingPKfS0_Pfiiiff:
	.zero		5120


//--------------------- .nv.shared.reserved.0     --------------------------
	.section	.nv.shared.reserved.0,"aw",@nobits
	.weak		__nv_reservedSMEM_offset_0_alias
	.size		__nv_reservedSMEM_offset_0_alias, 0, 64
	.other		__nv_reservedSMEM_offset_0_alias,@"STO_CUDA_RESERVED_SHARED STV_DEFAULT"
__nv_reservedSMEM_offset_0_alias:
	.zero		0
	.zero		64


//--------------------- .nv.constant0._Z15sgemm_1D_tilingPKfS0_Pfiiiff --------------------------
	.section	.nv.constant0._Z15sgemm_1D_tilingPKfS0_Pfiiiff,"a",@progbits
	.sectionflags	@""
	.align	4
.nv.constant0._Z15sgemm_1D_tilingPKfS0_Pfiiiff:
	.zero		940


//--------------------- SYMBOLS --------------------------

	.type		.nv.reservedSmem.offset0,@object
	.size		.nv.reservedSmem.offset0,0x4
	.type		.nv.reservedSmem.cap,@object
	.size		.nv.reservedSmem.cap,0x4
